	.headerflags	@"EF_CUDA_TEXMODE_UNIFIED EF_CUDA_64BIT_ADDRESS EF_CUDA_SM86 EF_CUDA_VIRTUAL_SM(EF_CUDA_SM86)"
	.elftype	@"ET_EXEC"


//--------------------- .nv.info                  --------------------------
	.section	.nv.info,"",@"SHT_CUDA_INFO"
	.align	4


	//----- nvinfo : EIATTR_REGCOUNT
	.align		4
        /*0000*/ 	.byte	0x04, 0x2f
        /*0002*/ 	.short	(.L_1 - .L_0)
	.align		4
.L_0:
        /*0004*/ 	.word	index@(triton__0d1d2de)
        /*0008*/ 	.word	0x0000000a


	//----- nvinfo : EIATTR_MAX_STACK_SIZE
	.align		4
.L_1:
        /*000c*/ 	.byte	0x04, 0x23
        /*000e*/ 	.short	(.L_3 - .L_2)
	.align		4
.L_2:
        /*0010*/ 	.word	index@(triton__0d1d2de)
        /*0014*/ 	.word	0x00000000


	//----- nvinfo : EIATTR_MIN_STACK_SIZE
	.align		4
.L_3:
        /*0018*/ 	.byte	0x04, 0x12
        /*001a*/ 	.short	(.L_5 - .L_4)
	.align		4
.L_4:
        /*001c*/ 	.word	index@(triton__0d1d2de)
        /*0020*/ 	.word	0x00000000


	//----- nvinfo : EIATTR_FRAME_SIZE
	.align		4
.L_5:
        /*0024*/ 	.byte	0x04, 0x11
        /*0026*/ 	.short	(.L_7 - .L_6)
	.align		4
.L_6:
        /*0028*/ 	.word	index@(triton__0d1d2de)
        /*002c*/ 	.word	0x00000000
.L_7:


//--------------------- .nv.info.triton__0d1d2de  --------------------------
	.section	.nv.info.triton__0d1d2de,"",@"SHT_CUDA_INFO"
	.align	4


	//----- nvinfo : EIATTR_CUDA_API_VERSION
	.align		4
        /*0000*/ 	.byte	0x04, 0x37
        /*0002*/ 	.short	(.L_9 - .L_8)
.L_8:
        /*0004*/ 	.word	0x0000007b


	//----- nvinfo : EIATTR_SW2861232_WAR
	.align		4
.L_9:
        /*0008*/ 	.byte	0x01, 0x35
	.zero		2


	//----- nvinfo : EIATTR_PARAM_CBANK
	.align		4
        /*000c*/ 	.byte	0x04, 0x0a
        /*000e*/ 	.short	(.L_11 - .L_10)
	.align		4
.L_10:
        /*0010*/ 	.word	index@(.nv.constant0.triton__0d1d2de)
        /*0014*/ 	.short	0x0160
        /*0016*/ 	.short	0x0014


	//----- nvinfo : EIATTR_CBANK_PARAM_SIZE
	.align		4
.L_11:
        /*0018*/ 	.byte	0x03, 0x19
        /*001a*/ 	.short	0x0014


	//----- nvinfo : EIATTR_KPARAM_INFO
	.align		4
        /*001c*/ 	.byte	0x04, 0x17
        /*001e*/ 	.short	(.L_13 - .L_12)
.L_12:
        /*0020*/ 	.word	0x00000000
        /*0024*/ 	.short	0x0002
        /*0026*/ 	.short	0x0010
        /*0028*/ 	.byte	0x00, 0xf0, 0x11, 0x00


	//----- nvinfo : EIATTR_KPARAM_INFO
	.align		4
.L_13:
        /*002c*/ 	.byte	0x04, 0x17
        /*002e*/ 	.short	(.L_15 - .L_14)
.L_14:
        /*0030*/ 	.word	0x00000000
        /*0034*/ 	.short	0x0001
        /*0036*/ 	.short	0x0008
        /*0038*/ 	.byte	0x00, 0xf0, 0x21, 0x00


	//----- nvinfo : EIATTR_KPARAM_INFO
	.align		4
.L_15:
        /*003c*/ 	.byte	0x04, 0x17
        /*003e*/ 	.short	(.L_17 - .L_16)
.L_16:
        /*0040*/ 	.word	0x00000000
        /*0044*/ 	.short	0x0000
        /*0046*/ 	.short	0x0000
        /*0048*/ 	.byte	0x00, 0xf0, 0x21, 0x00


	//----- nvinfo : EIATTR_MAXREG_COUNT
	.align		4
.L_17:
        /*004c*/ 	.byte	0x03, 0x1b
        /*004e*/ 	.short	0x00ff


	//----- nvinfo : EIATTR_EXIT_INSTR_OFFSETS
	.align		4
        /*0050*/ 	.byte	0x04, 0x1c
        /*0052*/ 	.short	(.L_19 - .L_18)


	//   ....[0]....
.L_18:
        /*0054*/ 	.word	0x000001b0


	//----- nvinfo : EIATTR_MAX_THREADS
	.align		4
.L_19:
        /*0058*/ 	.byte	0x04, 0x05
        /*005a*/ 	.short	(.L_21 - .L_20)
.L_20:
        /*005c*/ 	.word	0x00000080
        /*0060*/ 	.word	0x00000001
        /*0064*/ 	.word	0x00000001
.L_21:


//--------------------- .nv.rel.action            --------------------------
	.section	.nv.rel.action,"",@"SHT_CUDA_RELOCINFO"
	.align	8
	.sectionentsize	8
        /*0000*/ 	.byte	0x73, 0x00, 0x00, 0x00, 0x00, 0x00, 0x00, 0x00, 0x00, 0x00, 0x00, 0x11, 0x25, 0x00, 0x05, 0x36


//--------------------- .nv.constant0.triton__0d1d2de --------------------------
	.section	.nv.constant0.triton__0d1d2de,"a",@progbits
	.align	4
.nv.constant0.triton__0d1d2de:
	.zero		372


//--------------------- .text.triton__0d1d2de     --------------------------
	.section	.text.triton__0d1d2de,"ax",@progbits
	.sectioninfo	@"SHI_REGISTERS=10"
	.align	128
        .global         triton__0d1d2de
        .type           triton__0d1d2de,@function
        .size           triton__0d1d2de,(.L_x_1 - triton__0d1d2de)
        .other          triton__0d1d2de,@"STO_CUDA_ENTRY STV_DEFAULT"
triton__0d1d2de:
.text.triton__0d1d2de:
[----:B------:R-:W-:-:S02]  /*0000*/  IMAD.MOV.U32 R1, RZ, RZ, c[0x0][0x28] ;  /* 0x00000a00ff017624 */ /* 0x000fc400078e00ff */
[----:B------:R-:W0:Y:S01]  /*0010*/  S2R R0, SR_TID.X ;  /* 0x0000000000007919 */ /* 0x000e220000002100 */
[----:B------:R-:W-:Y:S01]  /*0020*/  IMAD.MOV.U32 R7, RZ, RZ, 0x2 ;  /* 0x00000002ff077424 */ /* 0x000fe200078e00ff */
[----:B------:R-:W-:Y:S02]  /*0030*/  ULDC.64 UR4, c[0x0][0x118] ;  /* 0x0000460000047ab9 */ /* 0x000fe40000000a00 */
[----:B------:R-:W1:Y:S01]  /*0040*/  S2R R5, SR_CTAID.X ;  /* 0x0000000000057919 */ /* 0x000e620000002500 */
[----:B0-----:R-:W-:-:S05]  /*0050*/  LOP3.LUT R0, R0, 0x7f, RZ, 0xc0, !PT ;  /* 0x0000007f00007812 */ /* 0x001fca00078ec0ff */
[----:B-1----:R-:W-:Y:S01]  /*0060*/  IMAD R0, R5, 0x80, R0 ;  /* 0x0000008005007824 */ /* 0x002fe200078e0200 */
[----:B------:R-:W-:-:S04]  /*0070*/  SHF.R.S32.HI R5, RZ, 0x18, R5 ;  /* 0x00000018ff057819 */ /* 0x000fc80000011405 */
[----:B------:R-:W-:Y:S02]  /*0080*/  SHF.R.S32.HI R3, RZ, 0x1f, R0 ;  /* 0x0000001fff037819 */ /* 0x000fe40000011400 */
[----:B------:R-:W-:Y:S02]  /*0090*/  SGXT R5, R5, 0x1 ;  /* 0x000000010505781a */ /* 0x000fe40000000200 */
[-C--:B------:R-:W-:Y:S02]  /*00a0*/  LEA.HI R3, R3, R0.reuse, RZ, 0x8 ;  /* 0x0000000003037211 */ /* 0x080fe400078f40ff */
[----:B------:R-:W-:Y:S02]  /*00b0*/  LEA.HI R5, R5, R0, RZ, 0xb ;  /* 0x0000000005057211 */ /* 0x000fe400078f58ff */
[----:B------:R-:W-:Y:S02]  /*00c0*/  SHF.R.S32.HI R2, RZ, 0x8, R3 ;  /* 0x00000008ff027819 */ /* 0x000fe40000011403 */
[----:B------:R-:W-:-:S02]  /*00d0*/  LOP3.LUT R3, R3, 0xffffff00, RZ, 0xc0, !PT ;  /* 0xffffff0003037812 */ /* 0x000fc400078ec0ff */
[----:B------:R-:W-:Y:S02]  /*00e0*/  LEA.HI R4, R2, R2, RZ, 0x3 ;  /* 0x0000000202047211 */ /* 0x000fe400078f18ff */
[----:B------:R-:W-:Y:S01]  /*00f0*/  SHF.R.S32.HI R6, RZ, 0xb, R5 ;  /* 0x0000000bff067819 */ /* 0x000fe20000011405 */
[----:B------:R-:W-:Y:S01]  /*0100*/  IMAD.IADD R3, R0, 0x1, -R3 ;  /* 0x0000000100037824 */ /* 0x000fe200078e0a03 */
[----:B------:R-:W-:-:S03]  /*0110*/  LOP3.LUT R5, R4, 0x3ffff8, RZ, 0xc0, !PT ;  /* 0x003ffff804057812 */ /* 0x000fc600078ec0ff */
[----:B------:R-:W-:Y:S02]  /*0120*/  IMAD R6, R6, 0x100, R3 ;  /* 0x0000010006067824 */ /* 0x000fe400078e0203 */
[----:B------:R-:W-:-:S04]  /*0130*/  IMAD.IADD R5, R2, 0x1, -R5 ;  /* 0x0000000102057824 */ /* 0x000fc800078e0a05 */
[----:B------:R-:W-:-:S04]  /*0140*/  IMAD R2, R5, 0x400, R6 ;  /* 0x0000040005027824 */ /* 0x000fc800078e0206 */
[----:B------:R-:W-:-:S06]  /*0150*/  IMAD.WIDE R2, R2, R7, c[0x0][0x160] ;  /* 0x0000580002027625 */ /* 0x000fcc00078e0207 */
[----:B------:R-:W2:Y:S02]  /*0160*/  LDG.E.U16 R2, [R2.64] ;  /* 0x0000000402027981 */ /* 0x000ea4000c1e1500 */
[----:B--2---:R-:W-:-:S05]  /*0170*/  IMAD.U32 R4, R2, 0x10000, RZ ;  /* 0x0001000002047824 */ /* 0x004fca00078e00ff */
[----:B------:R-:W-:Y:S01]  /*0180*/  F2FP.BF16.PACK_AB R3, RZ, R4 ;  /* 0x00000004ff03723e */ /* 0x000fe200000010ff */
[----:B------:R-:W-:-:S05]  /*0190*/  IMAD.WIDE R4, R0, R7, c[0x0][0x168] ;  /* 0x00005a0000047625 */ /* 0x000fca00078e0207 */
[----:B------:R-:W-:Y:S01]  /*01a0*/  STG.E.U16 [R4.64], R3 ;  /* 0x0000000304007986 */ /* 0x000fe2000c101504 */
[----:B------:R-:W-:Y:S05]  /*01b0*/  EXIT ;  /* 0x000000000000794d */ /* 0x000fea0003800000 */
.L_x_0:
[----:B------:R-:W-:-:S00]  /*01c0*/  BRA `(.L_x_0) ;  /* 0xfffffff000007947 */ /* 0x000fc0000383ffff */
[----:B------:R-:W-:-:S00]  /*01d0*/  NOP ;  /* 0x0000000000007918 */ /* 0x000fc00000000000 */
        /* <DEDUP_REMOVED lines=10> */
.L_x_1:
